//
// Generated by NVIDIA NVVM Compiler
//
// Compiler Build ID: CL-36424714
// Cuda compilation tools, release 13.0, V13.0.88
// Based on NVVM 20.0.0
//

.version 9.0
.target sm_100
.address_size 64

	// .globl	_Z13conv3d_kernelPKfS0_Pfiiiiiiiii

.visible .entry _Z13conv3d_kernelPKfS0_Pfiiiiiiiii(
	.param .u64 .ptr .align 1 _Z13conv3d_kernelPKfS0_Pfiiiiiiiii_param_0,
	.param .u64 .ptr .align 1 _Z13conv3d_kernelPKfS0_Pfiiiiiiiii_param_1,
	.param .u64 .ptr .align 1 _Z13conv3d_kernelPKfS0_Pfiiiiiiiii_param_2,
	.param .u32 _Z13conv3d_kernelPKfS0_Pfiiiiiiiii_param_3,
	.param .u32 _Z13conv3d_kernelPKfS0_Pfiiiiiiiii_param_4,
	.param .u32 _Z13conv3d_kernelPKfS0_Pfiiiiiiiii_param_5,
	.param .u32 _Z13conv3d_kernelPKfS0_Pfiiiiiiiii_param_6,
	.param .u32 _Z13conv3d_kernelPKfS0_Pfiiiiiiiii_param_7,
	.param .u32 _Z13conv3d_kernelPKfS0_Pfiiiiiiiii_param_8,
	.param .u32 _Z13conv3d_kernelPKfS0_Pfiiiiiiiii_param_9,
	.param .u32 _Z13conv3d_kernelPKfS0_Pfiiiiiiiii_param_10,
	.param .u32 _Z13conv3d_kernelPKfS0_Pfiiiiiiiii_param_11
)
{
	.reg .pred 	%p<18>;
	.reg .b32 	%r<71>;
	.reg .b32 	%f<121>;
	.reg .b64 	%rd<28>;

	ld.param.u64 	%rd8, [_Z13conv3d_kernelPKfS0_Pfiiiiiiiii_param_0];
	ld.param.u64 	%rd9, [_Z13conv3d_kernelPKfS0_Pfiiiiiiiii_param_1];
	ld.param.u32 	%r29, [_Z13conv3d_kernelPKfS0_Pfiiiiiiiii_param_5];
	ld.param.u32 	%r30, [_Z13conv3d_kernelPKfS0_Pfiiiiiiiii_param_6];
	ld.param.u32 	%r31, [_Z13conv3d_kernelPKfS0_Pfiiiiiiiii_param_7];
	ld.param.u32 	%r32, [_Z13conv3d_kernelPKfS0_Pfiiiiiiiii_param_8];
	ld.param.u32 	%r35, [_Z13conv3d_kernelPKfS0_Pfiiiiiiiii_param_9];
	ld.param.u32 	%r36, [_Z13conv3d_kernelPKfS0_Pfiiiiiiiii_param_10];
	ld.param.u32 	%r34, [_Z13conv3d_kernelPKfS0_Pfiiiiiiiii_param_11];
	cvta.to.global.u64 	%rd1, %rd9;
	cvta.to.global.u64 	%rd2, %rd8;
	mov.u32 	%r37, %ctaid.x;
	mov.u32 	%r38, %ntid.x;
	mov.u32 	%r39, %tid.x;
	mad.lo.s32 	%r1, %r37, %r38, %r39;
	mov.u32 	%r40, %ctaid.y;
	mov.u32 	%r41, %ntid.y;
	mov.u32 	%r42, %tid.y;
	mad.lo.s32 	%r43, %r40, %r41, %r42;
	mov.u32 	%r3, %ctaid.z;
	setp.ge.s32 	%p1, %r3, %r35;
	setp.ge.s32 	%p2, %r43, %r36;
	or.pred  	%p3, %p1, %p2;
	setp.ge.s32 	%p4, %r1, %r34;
	or.pred  	%p5, %p3, %p4;
	@%p5 bra 	$L__BB0_20;
	min.s32 	%r44, %r30, %r31;
	mov.f32 	%f119, 0f00000000;
	min.s32 	%r45, %r44, %r32;
	setp.lt.s32 	%p6, %r45, 1;
	@%p6 bra 	$L__BB0_19;
	and.b32  	%r4, %r32, 15;
	and.b32  	%r5, %r32, 7;
	and.b32  	%r6, %r32, 2147483632;
	and.b32  	%r7, %r32, 3;
	neg.s32 	%r8, %r6;
	add.s64 	%rd3, %rd2, 32;
	add.s64 	%rd4, %rd1, 32;
	mov.f32 	%f119, 0f00000000;
	mov.b32 	%r63, 0;
$L__BB0_3:
	ld.param.u32 	%r62, [_Z13conv3d_kernelPKfS0_Pfiiiiiiiii_param_4];
	add.s32 	%r48, %r63, %r3;
	mad.lo.s32 	%r10, %r48, %r62, %r43;
	mul.lo.s32 	%r11, %r63, %r31;
	mov.b32 	%r64, 0;
$L__BB0_4:
	setp.lt.u32 	%p7, %r32, 16;
	add.s32 	%r50, %r10, %r64;
	mad.lo.s32 	%r13, %r50, %r29, %r1;
	add.s32 	%r51, %r64, %r11;
	mul.lo.s32 	%r14, %r51, %r32;
	mov.b32 	%r69, 0;
	@%p7 bra 	$L__BB0_7;
	mov.u32 	%r65, %r14;
	mov.u32 	%r66, %r13;
	mov.u32 	%r67, %r8;
$L__BB0_6:
	.pragma "nounroll";
	mul.wide.s32 	%rd10, %r66, 4;
	add.s64 	%rd11, %rd3, %rd10;
	mul.wide.s32 	%rd12, %r65, 4;
	add.s64 	%rd13, %rd4, %rd12;
	ld.global.f32 	%f21, [%rd11+-32];
	ld.global.f32 	%f22, [%rd13+-32];
	fma.rn.f32 	%f23, %f21, %f22, %f119;
	ld.global.f32 	%f24, [%rd11+-28];
	ld.global.f32 	%f25, [%rd13+-28];
	fma.rn.f32 	%f26, %f24, %f25, %f23;
	ld.global.f32 	%f27, [%rd11+-24];
	ld.global.f32 	%f28, [%rd13+-24];
	fma.rn.f32 	%f29, %f27, %f28, %f26;
	ld.global.f32 	%f30, [%rd11+-20];
	ld.global.f32 	%f31, [%rd13+-20];
	fma.rn.f32 	%f32, %f30, %f31, %f29;
	ld.global.f32 	%f33, [%rd11+-16];
	ld.global.f32 	%f34, [%rd13+-16];
	fma.rn.f32 	%f35, %f33, %f34, %f32;
	ld.global.f32 	%f36, [%rd11+-12];
	ld.global.f32 	%f37, [%rd13+-12];
	fma.rn.f32 	%f38, %f36, %f37, %f35;
	ld.global.f32 	%f39, [%rd11+-8];
	ld.global.f32 	%f40, [%rd13+-8];
	fma.rn.f32 	%f41, %f39, %f40, %f38;
	ld.global.f32 	%f42, [%rd11+-4];
	ld.global.f32 	%f43, [%rd13+-4];
	fma.rn.f32 	%f44, %f42, %f43, %f41;
	ld.global.f32 	%f45, [%rd11];
	ld.global.f32 	%f46, [%rd13];
	fma.rn.f32 	%f47, %f45, %f46, %f44;
	ld.global.f32 	%f48, [%rd11+4];
	ld.global.f32 	%f49, [%rd13+4];
	fma.rn.f32 	%f50, %f48, %f49, %f47;
	ld.global.f32 	%f51, [%rd11+8];
	ld.global.f32 	%f52, [%rd13+8];
	fma.rn.f32 	%f53, %f51, %f52, %f50;
	ld.global.f32 	%f54, [%rd11+12];
	ld.global.f32 	%f55, [%rd13+12];
	fma.rn.f32 	%f56, %f54, %f55, %f53;
	ld.global.f32 	%f57, [%rd11+16];
	ld.global.f32 	%f58, [%rd13+16];
	fma.rn.f32 	%f59, %f57, %f58, %f56;
	ld.global.f32 	%f60, [%rd11+20];
	ld.global.f32 	%f61, [%rd13+20];
	fma.rn.f32 	%f62, %f60, %f61, %f59;
	ld.global.f32 	%f63, [%rd11+24];
	ld.global.f32 	%f64, [%rd13+24];
	fma.rn.f32 	%f65, %f63, %f64, %f62;
	ld.global.f32 	%f66, [%rd11+28];
	ld.global.f32 	%f67, [%rd13+28];
	fma.rn.f32 	%f119, %f66, %f67, %f65;
	add.s32 	%r67, %r67, 16;
	add.s32 	%r66, %r66, 16;
	add.s32 	%r65, %r65, 16;
	setp.ne.s32 	%p8, %r67, 0;
	mov.u32 	%r69, %r6;
	@%p8 bra 	$L__BB0_6;
$L__BB0_7:
	setp.eq.s32 	%p9, %r4, 0;
	@%p9 bra 	$L__BB0_17;
	add.s32 	%r52, %r4, -1;
	setp.lt.u32 	%p10, %r52, 7;
	@%p10 bra 	$L__BB0_10;
	add.s32 	%r53, %r13, %r69;
	add.s32 	%r54, %r69, %r14;
	mul.wide.s32 	%rd14, %r53, 4;
	add.s64 	%rd15, %rd2, %rd14;
	ld.global.f32 	%f69, [%rd15];
	mul.wide.s32 	%rd16, %r54, 4;
	add.s64 	%rd17, %rd1, %rd16;
	ld.global.f32 	%f70, [%rd17];
	fma.rn.f32 	%f71, %f69, %f70, %f119;
	ld.global.f32 	%f72, [%rd15+4];
	ld.global.f32 	%f73, [%rd17+4];
	fma.rn.f32 	%f74, %f72, %f73, %f71;
	ld.global.f32 	%f75, [%rd15+8];
	ld.global.f32 	%f76, [%rd17+8];
	fma.rn.f32 	%f77, %f75, %f76, %f74;
	ld.global.f32 	%f78, [%rd15+12];
	ld.global.f32 	%f79, [%rd17+12];
	fma.rn.f32 	%f80, %f78, %f79, %f77;
	ld.global.f32 	%f81, [%rd15+16];
	ld.global.f32 	%f82, [%rd17+16];
	fma.rn.f32 	%f83, %f81, %f82, %f80;
	ld.global.f32 	%f84, [%rd15+20];
	ld.global.f32 	%f85, [%rd17+20];
	fma.rn.f32 	%f86, %f84, %f85, %f83;
	ld.global.f32 	%f87, [%rd15+24];
	ld.global.f32 	%f88, [%rd17+24];
	fma.rn.f32 	%f89, %f87, %f88, %f86;
	ld.global.f32 	%f90, [%rd15+28];
	ld.global.f32 	%f91, [%rd17+28];
	fma.rn.f32 	%f119, %f90, %f91, %f89;
	add.s32 	%r69, %r69, 8;
$L__BB0_10:
	setp.eq.s32 	%p11, %r5, 0;
	@%p11 bra 	$L__BB0_17;
	add.s32 	%r55, %r5, -1;
	setp.lt.u32 	%p12, %r55, 3;
	@%p12 bra 	$L__BB0_13;
	add.s32 	%r56, %r13, %r69;
	add.s32 	%r57, %r69, %r14;
	mul.wide.s32 	%rd18, %r56, 4;
	add.s64 	%rd19, %rd2, %rd18;
	ld.global.f32 	%f93, [%rd19];
	mul.wide.s32 	%rd20, %r57, 4;
	add.s64 	%rd21, %rd1, %rd20;
	ld.global.f32 	%f94, [%rd21];
	fma.rn.f32 	%f95, %f93, %f94, %f119;
	ld.global.f32 	%f96, [%rd19+4];
	ld.global.f32 	%f97, [%rd21+4];
	fma.rn.f32 	%f98, %f96, %f97, %f95;
	ld.global.f32 	%f99, [%rd19+8];
	ld.global.f32 	%f100, [%rd21+8];
	fma.rn.f32 	%f101, %f99, %f100, %f98;
	ld.global.f32 	%f102, [%rd19+12];
	ld.global.f32 	%f103, [%rd21+12];
	fma.rn.f32 	%f119, %f102, %f103, %f101;
	add.s32 	%r69, %r69, 4;
$L__BB0_13:
	setp.eq.s32 	%p13, %r7, 0;
	@%p13 bra 	$L__BB0_17;
	setp.eq.s32 	%p14, %r7, 1;
	add.s32 	%r58, %r13, %r69;
	add.s32 	%r59, %r69, %r14;
	mul.wide.s32 	%rd22, %r58, 4;
	add.s64 	%rd5, %rd2, %rd22;
	ld.global.f32 	%f104, [%rd5];
	mul.wide.s32 	%rd23, %r59, 4;
	add.s64 	%rd6, %rd1, %rd23;
	ld.global.f32 	%f105, [%rd6];
	fma.rn.f32 	%f119, %f104, %f105, %f119;
	@%p14 bra 	$L__BB0_17;
	setp.eq.s32 	%p15, %r7, 2;
	ld.global.f32 	%f106, [%rd5+4];
	ld.global.f32 	%f107, [%rd6+4];
	fma.rn.f32 	%f119, %f106, %f107, %f119;
	@%p15 bra 	$L__BB0_17;
	ld.global.f32 	%f108, [%rd5+8];
	ld.global.f32 	%f109, [%rd6+8];
	fma.rn.f32 	%f119, %f108, %f109, %f119;
$L__BB0_17:
	add.s32 	%r64, %r64, 1;
	setp.ne.s32 	%p16, %r64, %r31;
	@%p16 bra 	$L__BB0_4;
	add.s32 	%r63, %r63, 1;
	setp.ne.s32 	%p17, %r63, %r30;
	@%p17 bra 	$L__BB0_3;
$L__BB0_19:
	ld.param.u64 	%rd27, [_Z13conv3d_kernelPKfS0_Pfiiiiiiiii_param_2];
	mad.lo.s32 	%r60, %r36, %r3, %r43;
	mad.lo.s32 	%r61, %r60, %r34, %r1;
	cvta.to.global.u64 	%rd24, %rd27;
	mul.wide.s32 	%rd25, %r61, 4;
	add.s64 	%rd26, %rd24, %rd25;
	st.global.f32 	[%rd26], %f119;
$L__BB0_20:
	ret;

}


// ===== COMPILED SASS (sm_100) =====

	.target	sm_100

	.elftype	@"ET_EXEC"


//--------------------- .note.nv.tkinfo           --------------------------
	.section	.note.nv.tkinfo,"",@"SHT_NOTE"
	.sectionflags	@"SHF_NOTE_NV_TKINFO"
	.tkinfo
        /*0018*/ 	.word	0x00000002
        /*0030*/ 	.string	""
        /*0030*/ 	.string	"ptxas"
        /*0030*/ 	.string	"Cuda compilation tools, release 13.0, V13.0.88"
        /*0030*/ 	.string	"Build cuda_13.0.r13.0/compiler.36424714_0"
        /*0030*/ 	.string	"-arch sm_100 -m 64 "



//--------------------- .note.nv.cuinfo           --------------------------
	.section	.note.nv.cuinfo,"",@"SHT_NOTE"
	.sectionflags	@"SHF_NOTE_NV_CUINFO"
        /*0018*/ 	.short	0x0002
        /*001a*/ 	.short	0x0064
        /*001c*/ 	.short	0x0082
	.zero		2


//--------------------- .nv.info                  --------------------------
	.section	.nv.info,"",@"SHT_CUDA_INFO"
	.align	4


	//----- nvinfo : EIATTR_REGCOUNT
	.align		4
        /*0000*/ 	.byte	0x04, 0x2f
        /*0002*/ 	.short	(.L_1 - .L_0)
	.align		4
.L_0:
        /*0004*/ 	.word	index@(_Z13conv3d_kernelPKfS0_Pfiiiiiiiii)
        /*0008*/ 	.word	0x00000020


	//----- nvinfo : EIATTR_FRAME_SIZE
	.align		4
.L_1:
        /*000c*/ 	.byte	0x04, 0x11
        /*000e*/ 	.short	(.L_3 - .L_2)
	.align		4
.L_2:
        /*0010*/ 	.word	index@(_Z13conv3d_kernelPKfS0_Pfiiiiiiiii)
        /*0014*/ 	.word	0x00000000


	//----- nvinfo : EIATTR_MIN_STACK_SIZE
	.align		4
.L_3:
        /*0018*/ 	.byte	0x04, 0x12
        /*001a*/ 	.short	(.L_5 - .L_4)
	.align		4
.L_4:
        /*001c*/ 	.word	index@(_Z13conv3d_kernelPKfS0_Pfiiiiiiiii)
        /*0020*/ 	.word	0x00000000
.L_5:


//--------------------- .nv.compat                --------------------------
	.section	.nv.compat,"",@"SHT_CUDA_COMPAT_INFO"
	.align	4
        /*0000*/ 	.byte	0x02, 0x09, 0x00, 0x00, 0x02, 0x02, 0x01, 0x00, 0x02, 0x05, 0x05, 0x00, 0x03, 0x07, 0x01, 0x01
        /*0010*/ 	.byte	0x02, 0x03, 0x00, 0x00, 0x02, 0x06, 0x01, 0x00, 0x04, 0x0b, 0x08, 0x00, 0x09, 0x00, 0x00, 0x00
        /*0020*/ 	.byte	0x00, 0x00, 0x00, 0x00


//--------------------- .nv.info._Z13conv3d_kernelPKfS0_Pfiiiiiiiii --------------------------
	.section	.nv.info._Z13conv3d_kernelPKfS0_Pfiiiiiiiii,"",@"SHT_CUDA_INFO"
	.sectionflags	@""
	.align	4


	//----- nvinfo : EIATTR_CUDA_API_VERSION
	.align		4
        /*0000*/ 	.byte	0x04, 0x37
        /*0002*/ 	.short	(.L_7 - .L_6)
.L_6:
        /*0004*/ 	.word	0x00000082


	//----- nvinfo : EIATTR_KPARAM_INFO
	.align		4
.L_7:
        /*0008*/ 	.byte	0x04, 0x17
        /*000a*/ 	.short	(.L_9 - .L_8)
.L_8:
        /*000c*/ 	.word	0x00000000
        /*0010*/ 	.short	0x000b
        /*0012*/ 	.short	0x0038
        /*0014*/ 	.byte	0x00, 0xf0, 0x11, 0x00


	//----- nvinfo : EIATTR_KPARAM_INFO
	.align		4
.L_9:
        /*0018*/ 	.byte	0x04, 0x17
        /*001a*/ 	.short	(.L_11 - .L_10)
.L_10:
        /*001c*/ 	.word	0x00000000
        /*0020*/ 	.short	0x000a
        /*0022*/ 	.short	0x0034
        /*0024*/ 	.byte	0x00, 0xf0, 0x11, 0x00


	//----- nvinfo : EIATTR_KPARAM_INFO
	.align		4
.L_11:
        /*0028*/ 	.byte	0x04, 0x17
        /*002a*/ 	.short	(.L_13 - .L_12)
.L_12:
        /*002c*/ 	.word	0x00000000
        /*0030*/ 	.short	0x0009
        /*0032*/ 	.short	0x0030
        /*0034*/ 	.byte	0x00, 0xf0, 0x11, 0x00


	//----- nvinfo : EIATTR_KPARAM_INFO
	.align		4
.L_13:
        /*0038*/ 	.byte	0x04, 0x17
        /*003a*/ 	.short	(.L_15 - .L_14)
.L_14:
        /*003c*/ 	.word	0x00000000
        /*0040*/ 	.short	0x0008
        /*0042*/ 	.short	0x002c
        /*0044*/ 	.byte	0x00, 0xf0, 0x11, 0x00


	//----- nvinfo : EIATTR_KPARAM_INFO
	.align		4
.L_15:
        /*0048*/ 	.byte	0x04, 0x17
        /*004a*/ 	.short	(.L_17 - .L_16)
.L_16:
        /*004c*/ 	.word	0x00000000
        /*0050*/ 	.short	0x0007
        /*0052*/ 	.short	0x0028
        /*0054*/ 	.byte	0x00, 0xf0, 0x11, 0x00


	//----- nvinfo : EIATTR_KPARAM_INFO
	.align		4
.L_17:
        /*0058*/ 	.byte	0x04, 0x17
        /*005a*/ 	.short	(.L_19 - .L_18)
.L_18:
        /*005c*/ 	.word	0x00000000
        /*0060*/ 	.short	0x0006
        /*0062*/ 	.short	0x0024
        /*0064*/ 	.byte	0x00, 0xf0, 0x11, 0x00


	//----- nvinfo : EIATTR_KPARAM_INFO
	.align		4
.L_19:
        /*0068*/ 	.byte	0x04, 0x17
        /*006a*/ 	.short	(.L_21 - .L_20)
.L_20:
        /*006c*/ 	.word	0x00000000
        /*0070*/ 	.short	0x0005
        /*0072*/ 	.short	0x0020
        /*0074*/ 	.byte	0x00, 0xf0, 0x11, 0x00


	//----- nvinfo : EIATTR_KPARAM_INFO
	.align		4
.L_21:
        /*0078*/ 	.byte	0x04, 0x17
        /*007a*/ 	.short	(.L_23 - .L_22)
.L_22:
        /*007c*/ 	.word	0x00000000
        /*0080*/ 	.short	0x0004
        /*0082*/ 	.short	0x001c
        /*0084*/ 	.byte	0x00, 0xf0, 0x11, 0x00


	//----- nvinfo : EIATTR_KPARAM_INFO
	.align		4
.L_23:
        /*0088*/ 	.byte	0x04, 0x17
        /*008a*/ 	.short	(.L_25 - .L_24)
.L_24:
        /*008c*/ 	.word	0x00000000
        /*0090*/ 	.short	0x0003
        /*0092*/ 	.short	0x0018
        /*0094*/ 	.byte	0x00, 0xf0, 0x11, 0x00


	//----- nvinfo : EIATTR_KPARAM_INFO
	.align		4
.L_25:
        /*0098*/ 	.byte	0x04, 0x17
        /*009a*/ 	.short	(.L_27 - .L_26)
.L_26:
        /*009c*/ 	.word	0x00000000
        /*00a0*/ 	.short	0x0002
        /*00a2*/ 	.short	0x0010
        /*00a4*/ 	.byte	0x00, 0xf5, 0x21, 0x00


	//----- nvinfo : EIATTR_KPARAM_INFO
	.align		4
.L_27:
        /*00a8*/ 	.byte	0x04, 0x17
        /*00aa*/ 	.short	(.L_29 - .L_28)
.L_28:
        /*00ac*/ 	.word	0x00000000
        /*00b0*/ 	.short	0x0001
        /*00b2*/ 	.short	0x0008
        /*00b4*/ 	.byte	0x00, 0xf5, 0x21, 0x00


	//----- nvinfo : EIATTR_KPARAM_INFO
	.align		4
.L_29:
        /*00b8*/ 	.byte	0x04, 0x17
        /*00ba*/ 	.short	(.L_31 - .L_30)
.L_30:
        /*00bc*/ 	.word	0x00000000
        /*00c0*/ 	.short	0x0000
        /*00c2*/ 	.short	0x0000
        /*00c4*/ 	.byte	0x00, 0xf5, 0x21, 0x00


	//----- nvinfo : EIATTR_SPARSE_MMA_MASK
	.align		4
.L_31:
        /*00c8*/ 	.byte	0x03, 0x50
        /*00ca*/ 	.short	0x0000


	//----- nvinfo : EIATTR_MAXREG_COUNT
	.align		4
        /*00cc*/ 	.byte	0x03, 0x1b
        /*00ce*/ 	.short	0x00ff


	//----- nvinfo : EIATTR_MERCURY_ISA_VERSION
	.align		4
        /*00d0*/ 	.byte	0x03, 0x5f
        /*00d2*/ 	.short	0x0101


	//----- nvinfo : EIATTR_VRC_CTA_INIT_COUNT
	.align		4
        /*00d4*/ 	.byte	0x02, 0x4a
	.zero		1
	.zero		1


	//----- nvinfo : EIATTR_EXIT_INSTR_OFFSETS
	.align		4
        /*00d8*/ 	.byte	0x04, 0x1c
        /*00da*/ 	.short	(.L_33 - .L_32)


	//   ....[0]....
.L_32:
        /*00dc*/ 	.word	0x000000f0


	//   ....[1]....
        /*00e0*/ 	.word	0x00000ce0


	//----- nvinfo : EIATTR_CBANK_PARAM_SIZE
	.align		4
.L_33:
        /*00e4*/ 	.byte	0x03, 0x19
        /*00e6*/ 	.short	0x003c


	//----- nvinfo : EIATTR_PARAM_CBANK
	.align		4
        /*00e8*/ 	.byte	0x04, 0x0a
        /*00ea*/ 	.short	(.L_35 - .L_34)
	.align		4
.L_34:
        /*00ec*/ 	.word	index@(.nv.constant0._Z13conv3d_kernelPKfS0_Pfiiiiiiiii)
        /*00f0*/ 	.short	0x0380
        /*00f2*/ 	.short	0x003c


	//----- nvinfo : EIATTR_SW_WAR
	.align		4
.L_35:
        /*00f4*/ 	.byte	0x04, 0x36
        /*00f6*/ 	.short	(.L_37 - .L_36)
.L_36:
        /*00f8*/ 	.word	0x00000008
.L_37:


//--------------------- .nv.callgraph             --------------------------
	.section	.nv.callgraph,"",@"SHT_CUDA_CALLGRAPH"
	.align	4
	.sectionentsize	8
	.align		4
        /*0000*/ 	.word	0x00000000
	.align		4
        /*0004*/ 	.word	0xffffffff
	.align		4
        /*0008*/ 	.word	0x00000000
	.align		4
        /*000c*/ 	.word	0xfffffffe
	.align		4
        /*0010*/ 	.word	0x00000000
	.align		4
        /*0014*/ 	.word	0xfffffffd
	.align		4
        /*0018*/ 	.word	0x00000000
	.align		4
        /*001c*/ 	.word	0xfffffffc


//--------------------- .text._Z13conv3d_kernelPKfS0_Pfiiiiiiiii --------------------------
	.section	.text._Z13conv3d_kernelPKfS0_Pfiiiiiiiii,"ax",@progbits
	.align	128
        .global         _Z13conv3d_kernelPKfS0_Pfiiiiiiiii
        .type           _Z13conv3d_kernelPKfS0_Pfiiiiiiiii,@function
        .size           _Z13conv3d_kernelPKfS0_Pfiiiiiiiii,(.L_x_9 - _Z13conv3d_kernelPKfS0_Pfiiiiiiiii)
        .other          _Z13conv3d_kernelPKfS0_Pfiiiiiiiii,@"STO_CUDA_ENTRY STV_DEFAULT"
_Z13conv3d_kernelPKfS0_Pfiiiiiiiii:
.text._Z13conv3d_kernelPKfS0_Pfiiiiiiiii:
[----:B------:R-:W-:Y:S01]  /*0000*/  LDC R1, c[0x0][0x37c] ;  /* 0x0000df00ff017b82 */ /* 0x000fe20000000800 */
[----:B------:R-:W0:Y:S07]  /*0010*/  S2R R5, SR_TID.Y ;  /* 0x0000000000057919 */ /* 0x000e2e0000002200 */
[----:B------:R-:W1:Y:S01]  /*0020*/  LDC R6, c[0x0][0x360] ;  /* 0x0000d800ff067b82 */ /* 0x000e620000000800 */
[----:B------:R-:W2:Y:S01]  /*0030*/  LDCU UR6, c[0x0][0x3b8] ;  /* 0x00007700ff0677ac */ /* 0x000ea20008000800 */
[----:B------:R-:W1:Y:S06]  /*0040*/  S2R R3, SR_TID.X ;  /* 0x0000000000037919 */ /* 0x000e6c0000002100 */
[----:B------:R-:W0:Y:S08]  /*0050*/  S2UR UR5, SR_CTAID.Y ;  /* 0x00000000000579c3 */ /* 0x000e300000002600 */
[----:B------:R-:W0:Y:S08]  /*0060*/  LDC R0, c[0x0][0x364] ;  /* 0x0000d900ff007b82 */ /* 0x000e300000000800 */
[----:B------:R-:W3:Y:S08]  /*0070*/  LDC.64 R8, c[0x0][0x3b0] ;  /* 0x0000ec00ff087b82 */ /* 0x000ef00000000a00 */
[----:B------:R-:W1:Y:S08]  /*0080*/  S2UR UR4, SR_CTAID.X ;  /* 0x00000000000479c3 */ /* 0x000e700000002500 */
[----:B------:R-:W4:Y:S01]  /*0090*/  S2UR UR16, SR_CTAID.Z ;  /* 0x00000000001079c3 */ /* 0x000f220000002700 */
[----:B0-----:R-:W-:-:S05]  /*00a0*/  IMAD R0, R0, UR5, R5 ;  /* 0x0000000500007c24 */ /* 0x001fca000f8e0205 */
[----:B---3--:R-:W-:Y:S01]  /*00b0*/  ISETP.GE.AND P0, PT, R0, R9, PT ;  /* 0x000000090000720c */ /* 0x008fe20003f06270 */
[----:B-1----:R-:W-:-:S03]  /*00c0*/  IMAD R6, R6, UR4, R3 ;  /* 0x0000000406067c24 */ /* 0x002fc6000f8e0203 */
[----:B----4-:R-:W-:-:S04]  /*00d0*/  ISETP.LE.OR P0, PT, R8, UR16, P0 ;  /* 0x0000001008007c0c */ /* 0x010fc80008703670 */
[----:B--2---:R-:W-:-:S13]  /*00e0*/  ISETP.GE.OR P0, PT, R6, UR6, P0 ;  /* 0x0000000606007c0c */ /* 0x004fda0008706670 */
[----:B------:R-:W-:Y:S05]  /*00f0*/  @P0 EXIT ;  /* 0x000000000000094d */ /* 0x000fea0003800000 */
[----:B------:R-:W0:Y:S01]  /*0100*/  LDC.64 R2, c[0x0][0x3a8] ;  /* 0x0000ea00ff027b82 */ /* 0x000e220000000a00 */
[----:B------:R-:W0:Y:S01]  /*0110*/  LDCU UR4, c[0x0][0x3a4] ;  /* 0x00007480ff0477ac */ /* 0x000e220008000800 */
[----:B------:R-:W-:Y:S01]  /*0120*/  HFMA2 R14, -RZ, RZ, 0, 0 ;  /* 0x00000000ff0e7431 */ /* 0x000fe200000001ff */
[----:B------:R-:W1:Y:S01]  /*0130*/  LDCU.64 UR18, c[0x0][0x358] ;  /* 0x00006b00ff1277ac */ /* 0x000e620008000a00 */
[----:B0-----:R-:W-:-:S04]  /*0140*/  VIMNMX3 R2, R2, UR4, R3, PT ;  /* 0x0000000402027c0f */ /* 0x001fc8000b800103 */
[----:B------:R-:W-:-:S13]  /*0150*/  ISETP.GE.AND P0, PT, R2, 0x1, PT ;  /* 0x000000010200780c */ /* 0x000fda0003f06270 */
[----:B-1----:R-:W-:Y:S05]  /*0160*/  @!P0 BRA `(.L_x_0) ;  /* 0x0000000800c08947 */ /* 0x002fea0003800000 */
[----:B------:R-:W0:Y:S01]  /*0170*/  LDCU.128 UR12, c[0x0][0x380] ;  /* 0x00007000ff0c77ac */ /* 0x000e220008000c00 */
[C---:B------:R-:W-:Y:S02]  /*0180*/  LOP3.LUT R8, R3.reuse, 0x7ffffff0, RZ, 0xc0, !PT ;  /* 0x7ffffff003087812 */ /* 0x040fe400078ec0ff */
[C---:B------:R-:W-:Y:S01]  /*0190*/  LOP3.LUT R22, R3.reuse, 0xf, RZ, 0xc0, !PT ;  /* 0x0000000f03167812 */ /* 0x040fe200078ec0ff */
[----:B------:R-:W-:Y:S01]  /*01a0*/  UMOV UR4, URZ ;  /* 0x000000ff00047c82 */ /* 0x000fe20008000000 */
[C---:B------:R-:W-:Y:S02]  /*01b0*/  LOP3.LUT R24, R3.reuse, 0x7, RZ, 0xc0, !PT ;  /* 0x0000000703187812 */ /* 0x040fe400078ec0ff */
[----:B------:R-:W-:Y:S02]  /*01c0*/  LOP3.LUT R9, R3, 0x3, RZ, 0xc0, !PT ;  /* 0x0000000303097812 */ /* 0x000fe400078ec0ff */
[----:B------:R-:W-:Y:S02]  /*01d0*/  MOV R14, RZ ;  /* 0x000000ff000e7202 */ /* 0x000fe40000000f00 */
[----:B------:R-:W-:Y:S01]  /*01e0*/  IADD3 R10, PT, PT, -R8, RZ, RZ ;  /* 0x000000ff080a7210 */ /* 0x000fe20007ffe1ff */
[----:B0-----:R-:W-:-:S02]  /*01f0*/  UIADD3 UR9, UP0, UPT, UR12, 0x20, URZ ;  /* 0x000000200c097890 */ /* 0x001fc4000ff1e0ff */
[----:B------:R-:W-:Y:S02]  /*0200*/  UIADD3 UR7, UP1, UPT, UR14, 0x20, URZ ;  /* 0x000000200e077890 */ /* 0x000fe4000ff3e0ff */
[----:B------:R-:W-:Y:S02]  /*0210*/  UIADD3.X UR10, UPT, UPT, URZ, UR13, URZ, UP0, !UPT ;  /* 0x0000000dff0a7290 */ /* 0x000fe400087fe4ff */
[----:B------:R-:W-:-:S12]  /*0220*/  UIADD3.X UR8, UPT, UPT, URZ, UR15, URZ, UP1, !UPT ;  /* 0x0000000fff087290 */ /* 0x000fd80008ffe4ff */
.L_x_7:
[----:B------:R-:W0:Y:S01]  /*0230*/  LDC R11, c[0x0][0x39c] ;  /* 0x0000e700ff0b7b82 */ /* 0x000e220000000800 */
[----:B------:R-:W1:Y:S01]  /*0240*/  LDCU UR6, c[0x0][0x3a4] ;  /* 0x00007480ff0677ac */ /* 0x000e620008000800 */
[----:B------:R-:W-:Y:S02]  /*0250*/  UIADD3 UR5, UPT, UPT, UR16, UR4, URZ ;  /* 0x0000000410057290 */ /* 0x000fe4000fffe0ff */
[----:B------:R-:W-:Y:S01]  /*0260*/  UMOV UR11, UR4 ;  /* 0x00000004000b7c82 */ /* 0x000fe20008000000 */
[----:B------:R-:W-:-:S04]  /*0270*/  UIADD3 UR4, UPT, UPT, UR4, 0x1, URZ ;  /* 0x0000000104047890 */ /* 0x000fc8000fffe0ff */
[----:B-1----:R-:W-:Y:S01]  /*0280*/  UISETP.NE.AND UP1, UPT, UR4, UR6, UPT ;  /* 0x000000060400728c */ /* 0x002fe2000bf25270 */
[----:B0-----:R-:W-:Y:S01]  /*0290*/  IMAD R11, R11, UR5, R0 ;  /* 0x000000050b0b7c24 */ /* 0x001fe2000f8e0200 */
[----:B------:R-:W-:-:S09]  /*02a0*/  UMOV UR5, URZ ;  /* 0x000000ff00057c82 */ /* 0x000fd20008000000 */
.L_x_6:
[----:B------:R-:W0:Y:S01]  /*02b0*/  LDCU.64 UR14, c[0x0][0x3a8] ;  /* 0x00007500ff0e77ac */ /* 0x000e220008000a00 */
[----:B------:R-:W-:Y:S01]  /*02c0*/  IADD3 R3, PT, PT, R11, UR5, RZ ;  /* 0x000000050b037c10 */ /* 0x000fe2000fffe0ff */
[----:B------:R-:W-:Y:S01]  /*02d0*/  HFMA2 R7, -RZ, RZ, 0, 0 ;  /* 0x00000000ff077431 */ /* 0x000fe200000001ff */
[----:B------:R-:W1:Y:S01]  /*02e0*/  LDCU UR12, c[0x0][0x3a0] ;  /* 0x00007400ff0c77ac */ /* 0x000e620008000800 */
[----:B0-----:R-:W-:Y:S02]  /*02f0*/  UISETP.GE.U32.AND UP0, UPT, UR15, 0x10, UPT ;  /* 0x000000100f00788c */ /* 0x001fe4000bf06070 */
[----:B------:R-:W-:Y:S02]  /*0300*/  UIMAD UR6, UR11, UR14, UR5 ;  /* 0x0000000e0b0672a4 */ /* 0x000fe4000f8e0205 */
[----:B------:R-:W-:Y:S01]  /*0310*/  UIADD3 UR5, UPT, UPT, UR5, 0x1, URZ ;  /* 0x0000000105057890 */ /* 0x000fe2000fffe0ff */
[----:B-1----:R-:W-:Y:S01]  /*0320*/  IMAD R12, R3, UR12, R6 ;  /* 0x0000000c030c7c24 */ /* 0x002fe2000f8e0206 */
[----:B------:R-:W-:-:S02]  /*0330*/  UIMAD UR6, UR6, UR15, URZ ;  /* 0x0000000f060672a4 */ /* 0x000fc4000f8e02ff */
[----:B------:R-:W-:Y:S01]  /*0340*/  UISETP.NE.AND UP2, UPT, UR5, UR14, UPT ;  /* 0x0000000e0500728c */ /* 0x000fe2000bf45270 */
[----:B------:R-:W-:Y:S10]  /*0350*/  BRA.U !UP0, `(.L_x_1) ;  /* 0x0000000108fc7547 */ /* 0x000ff4000b800000 */
[----:B------:R-:W-:Y:S02]  /*0360*/  MOV R7, UR6 ;  /* 0x0000000600077c02 */ /* 0x000fe40008000f00 */
[----:B------:R-:W-:Y:S02]  /*0370*/  MOV R15, R12 ;  /* 0x0000000c000f7202 */ /* 0x000fe40000000f00 */
[----:B------:R-:W-:-:S07]  /*0380*/  MOV R13, R10 ;  /* 0x0000000a000d7202 */ /* 0x000fce0000000f00 */
.L_x_2:
[----:B------:R-:W-:Y:S02]  /*0390*/  MOV R2, UR9 ;  /* 0x0000000900027c02 */ /* 0x000fe40008000f00 */
[----:B------:R-:W-:Y:S02]  /*03a0*/  MOV R3, UR10 ;  /* 0x0000000a00037c02 */ /* 0x000fe40008000f00 */
[----:B------:R-:W-:Y:S02]  /*03b0*/  MOV R4, UR7 ;  /* 0x0000000700047c02 */ /* 0x000fe40008000f00 */
[----:B------:R-:W-:Y:S01]  /*03c0*/  MOV R5, UR8 ;  /* 0x0000000800057c02 */ /* 0x000fe20008000f00 */
[----:B------:R-:W-:-:S04]  /*03d0*/  IMAD.WIDE R2, R15, 0x4, R2 ;  /* 0x000000040f027825 */ /* 0x000fc800078e0202 */
[----:B------:R-:W-:Y:S01]  /*03e0*/  IMAD.WIDE R4, R7, 0x4, R4 ;  /* 0x0000000407047825 */ /* 0x000fe200078e0204 */
[----:B------:R-:W2:Y:S04]  /*03f0*/  LDG.E R19, desc[UR18][R2.64+-0x20] ;  /* 0xffffe01202137981 */ /* 0x000ea8000c1e1900 */
[----:B------:R-:W2:Y:S04]  /*0400*/  LDG.E R16, desc[UR18][R4.64+-0x20] ;  /* 0xffffe01204107981 */ /* 0x000ea8000c1e1900 */
[----:B------:R-:W3:Y:S04]  /*0410*/  LDG.E R23, desc[UR18][R2.64+-0x1c] ;  /* 0xffffe41202177981 */ /* 0x000ee8000c1e1900 */
[----:B------:R-:W3:Y:S04]  /*0420*/  LDG.E R26, desc[UR18][R4.64+-0x1c] ;  /* 0xffffe412041a7981 */ /* 0x000ee8000c1e1900 */
[----:B------:R-:W4:Y:S04]  /*0430*/  LDG.E R18, desc[UR18][R2.64+-0x18] ;  /* 0xffffe81202127981 */ /* 0x000f28000c1e1900 */
[----:B------:R-:W4:Y:S04]  /*0440*/  LDG.E R21, desc[UR18][R4.64+-0x18] ;  /* 0xffffe81204157981 */ /* 0x000f28000c1e1900 */
[----:B------:R-:W5:Y:S04]  /*0450*/  LDG.E R20, desc[UR18][R2.64+-0x14] ;  /* 0xffffec1202147981 */ /* 0x000f68000c1e1900 */
[----:B------:R-:W5:Y:S04]  /*0460*/  LDG.E R17, desc[UR18][R4.64+-0x14] ;  /* 0xffffec1204117981 */ /* 0x000f68000c1e1900 */
[----:B------:R-:W5:Y:S04]  /*0470*/  LDG.E R25, desc[UR18][R4.64+-0x10] ;  /* 0xfffff01204197981 */ /* 0x000f68000c1e1900 */
[----:B------:R-:W5:Y:S04]  /*0480*/  LDG.E R27, desc[UR18][R4.64+0x18] ;  /* 0x00001812041b7981 */ /* 0x000f68000c1e1900 */
[----:B------:R-:W5:Y:S01]  /*0490*/  LDG.E R28, desc[UR18][R4.64+0x1c] ;  /* 0x00001c12041c7981 */ /* 0x000f62000c1e1900 */
[----:B--2---:R-:W-:-:S03]  /*04a0*/  FFMA R16, R19, R16, R14 ;  /* 0x0000001013107223 */ /* 0x004fc6000000000e */
[----:B------:R-:W2:Y:S04]  /*04b0*/  LDG.E R14, desc[UR18][R2.64+-0x10] ;  /* 0xfffff012020e7981 */ /* 0x000ea8000c1e1900 */
[----:B------:R-:W2:Y:S01]  /*04c0*/  LDG.E R19, desc[UR18][R4.64+-0xc] ;  /* 0xfffff41204137981 */ /* 0x000ea2000c1e1900 */
[----:B---3--:R-:W-:-:S03]  /*04d0*/  FFMA R23, R23, R26, R16 ;  /* 0x0000001a17177223 */ /* 0x008fc60000000010 */
[----:B------:R-:W3:Y:S04]  /*04e0*/  LDG.E R16, desc[UR18][R2.64+-0xc] ;  /* 0xfffff41202107981 */ /* 0x000ee8000c1e1900 */
[----:B------:R-:W3:Y:S01]  /*04f0*/  LDG.E R26, desc[UR18][R4.64+0x14] ;  /* 0x00001412041a7981 */ /* 0x000ee2000c1e1900 */
[----:B----4-:R-:W-:-:S03]  /*0500*/  FFMA R23, R18, R21, R23 ;  /* 0x0000001512177223 */ /* 0x010fc60000000017 */
[----:B------:R-:W4:Y:S04]  /*0510*/  LDG.E R18, desc[UR18][R2.64+-0x8] ;  /* 0xfffff81202127981 */ /* 0x000f28000c1e1900 */
[----:B------:R-:W4:Y:S01]  /*0520*/  LDG.E R21, desc[UR18][R4.64+-0x8] ;  /* 0xfffff81204157981 */ /* 0x000f22000c1e1900 */
[----:B-----5:R-:W-:-:S03]  /*0530*/  FFMA R17, R20, R17, R23 ;  /* 0x0000001114117223 */ /* 0x020fc60000000017 */
        /* <DEDUP_REMOVED lines=19> */
[----:B------:R-:W3:Y:S04]  /*0670*/  LDG.E R16, desc[UR18][R2.64+0x18] ;  /* 0x0000181202107981 */ /* 0x000ee8000c1e1900 */
[----:B------:R-:W3:Y:S01]  /*0680*/  LDG.E R25, desc[UR18][R2.64+0x1c] ;  /* 0x00001c1202197981 */ /* 0x000ee2000c1e1900 */
[----:B------:R-:W-:Y:S01]  /*0690*/  IADD3 R13, PT, PT, R13, 0x10, RZ ;  /* 0x000000100d0d7810 */ /* 0x000fe20007ffe0ff */
[----:B----4-:R-:W-:-:S03]  /*06a0*/  FFMA R21, R21, R18, R29 ;  /* 0x0000001215157223 */ /* 0x010fc6000000001d */
[----:B------:R-:W-:Y:S01]  /*06b0*/  ISETP.NE.AND P0, PT, R13, RZ, PT ;  /* 0x000000ff0d00720c */ /* 0x000fe20003f05270 */
[----:B-----5:R-:W-:Y:S01]  /*06c0*/  FFMA R21, R20, R23, R21 ;  /* 0x0000001714157223 */ /* 0x020fe20000000015 */
[----:B------:R-:W-:Y:S02]  /*06d0*/  IADD3 R15, PT, PT, R15, 0x10, RZ ;  /* 0x000000100f0f7810 */ /* 0x000fe40007ffe0ff */
[----:B------:R-:W-:Y:S01]  /*06e0*/  IADD3 R7, PT, PT, R7, 0x10, RZ ;  /* 0x0000001007077810 */ /* 0x000fe20007ffe0ff */
[----:B--2---:R-:W-:-:S04]  /*06f0*/  FFMA R14, R14, R17, R21 ;  /* 0x000000110e0e7223 */ /* 0x004fc80000000015 */
[----:B---3--:R-:W-:-:S04]  /*0700*/  FFMA R19, R19, R26, R14 ;  /* 0x0000001a13137223 */ /* 0x008fc8000000000e */
[----:B------:R-:W-:-:S04]  /*0710*/  FFMA R16, R16, R27, R19 ;  /* 0x0000001b10107223 */ /* 0x000fc80000000013 */
[----:B------:R-:W-:Y:S01]  /*0720*/  FFMA R14, R25, R28, R16 ;  /* 0x0000001c190e7223 */ /* 0x000fe20000000010 */
[----:B------:R-:W-:Y:S06]  /*0730*/  @P0 BRA `(.L_x_2) ;  /* 0xfffffffc00140947 */ /* 0x000fec000383ffff */
[----:B------:R-:W-:-:S07]  /*0740*/  MOV R7, R8 ;  /* 0x0000000800077202 */ /* 0x000fce0000000f00 */
.L_x_1:
[----:B------:R-:W-:-:S13]  /*0750*/  ISETP.NE.AND P0, PT, R22, RZ, PT ;  /* 0x000000ff1600720c */ /* 0x000fda0003f05270 */
[----:B------:R-:W-:Y:S05]  /*0760*/  @!P0 BRA `(.L_x_3) ;  /* 0x0000000400388947 */ /* 0x000fea0003800000 */
[----:B------:R-:W-:Y:S02]  /*0770*/  IADD3 R2, PT, PT, R22, -0x1, RZ ;  /* 0xffffffff16027810 */ /* 0x000fe40007ffe0ff */
[----:B------:R-:W-:Y:S02]  /*0780*/  ISETP.NE.AND P1, PT, R24, RZ, PT ;  /* 0x000000ff1800720c */ /* 0x000fe40003f25270 */
[----:B------:R-:W-:-:S13]  /*0790*/  ISETP.GE.U32.AND P0, PT, R2, 0x7, PT ;  /* 0x000000070200780c */ /* 0x000fda0003f06070 */
[----:B------:R-:W-:Y:S05]  /*07a0*/  @!P0 BRA `(.L_x_4) ;  /* 0x00000000007c8947 */ /* 0x000fea0003800000 */
[----:B------:R-:W0:Y:S01]  /*07b0*/  LDC.64 R2, c[0x0][0x380] ;  /* 0x0000e000ff027b82 */ /* 0x000e220000000a00 */
[----:B------:R-:W-:Y:S02]  /*07c0*/  IADD3 R13, PT, PT, R12, R7, RZ ;  /* 0x000000070c0d7210 */ /* 0x000fe40007ffe0ff */
[----:B------:R-:W-:-:S05]  /*07d0*/  IADD3 R15, PT, PT, R7, UR6, RZ ;  /* 0x00000006070f7c10 */ /* 0x000fca000fffe0ff */
[----:B------:R-:W1:Y:S01]  /*07e0*/  LDC.64 R4, c[0x0][0x388] ;  /* 0x0000e200ff047b82 */ /* 0x000e620000000a00 */
[----:B0-----:R-:W-:-:S05]  /*07f0*/  IMAD.WIDE R2, R13, 0x4, R2 ;  /* 0x000000040d027825 */ /* 0x001fca00078e0202 */
[----:B------:R-:W2:Y:S01]  /*0800*/  LDG.E R19, desc[UR18][R2.64] ;  /* 0x0000001202137981 */ /* 0x000ea2000c1e1900 */
[----:B-1----:R-:W-:-:S03]  /*0810*/  IMAD.WIDE R4, R15, 0x4, R4 ;  /* 0x000000040f047825 */ /* 0x002fc600078e0204 */
[----:B------:R-:W3:Y:S04]  /*0820*/  LDG.E R13, desc[UR18][R2.64+0x4] ;  /* 0x00000412020d7981 */ /* 0x000ee8000c1e1900 */
[----:B------:R-:W2:Y:S04]  /*0830*/  LDG.E R21, desc[UR18][R4.64] ;  /* 0x0000001204157981 */ /* 0x000ea8000c1e1900 */
[----:B------:R-:W3:Y:S04]  /*0840*/  LDG.E R16, desc[UR18][R4.64+0x4] ;  /* 0x0000041204107981 */ /* 0x000ee8000c1e1900 */
[----:B------:R-:W4:Y:S04]  /*0850*/  LDG.E R15, desc[UR18][R2.64+0x8] ;  /* 0x00000812020f7981 */ /* 0x000f28000c1e1900 */
[----:B------:R-:W4:Y:S04]  /*0860*/  LDG.E R18, desc[UR18][R4.64+0x8] ;  /* 0x0000081204127981 */ /* 0x000f28000c1e1900 */
[----:B------:R-:W5:Y:S04]  /*0870*/  LDG.E R17, desc[UR18][R2.64+0xc] ;  /* 0x00000c1202117981 */ /* 0x000f68000c1e1900 */
[----:B------:R-:W5:Y:S04]  /*0880*/  LDG.E R20, desc[UR18][R4.64+0xc] ;  /* 0x00000c1204147981 */ /* 0x000f68000c1e1900 */
[----:B------:R-:W5:Y:S04]  /*0890*/  LDG.E R26, desc[UR18][R4.64+0x10] ;  /* 0x00001012041a7981 */ /* 0x000f68000c1e1900 */
[----:B------:R-:W5:Y:S04]  /*08a0*/  LDG.E R28, desc[UR18][R4.64+0x14] ;  /* 0x00001412041c7981 */ /* 0x000f68000c1e1900 */
[----:B------:R-:W5:Y:S04]  /*08b0*/  LDG.E R25, desc[UR18][R4.64+0x18] ;  /* 0x0000181204197981 */ /* 0x000f68000c1e1900 */
[----:B------:R-:W5:Y:S04]  /*08c0*/  LDG.E R23, desc[UR18][R2.64+0x1c] ;  /* 0x00001c1202177981 */ /* 0x000f68000c1e1900 */
[----:B------:R-:W5:Y:S01]  /*08d0*/  LDG.E R27, desc[UR18][R4.64+0x1c] ;  /* 0x00001c12041b7981 */ /* 0x000f62000c1e1900 */
[----:B--2---:R-:W-:-:S03]  /*08e0*/  FFMA R29, R19, R21, R14 ;  /* 0x00000015131d7223 */ /* 0x004fc6000000000e */
[----:B------:R-:W2:Y:S04]  /*08f0*/  LDG.E R21, desc[UR18][R2.64+0x10] ;  /* 0x0000101202157981 */ /* 0x000ea8000c1e1900 */
[----:B------:R-:W2:Y:S04]  /*0900*/  LDG.E R19, desc[UR18][R2.64+0x14] ;  /* 0x0000141202137981 */ /* 0x000ea8000c1e1900 */
[----:B------:R-:W2:Y:S01]  /*0910*/  LDG.E R14, desc[UR18][R2.64+0x18] ;  /* 0x00001812020e7981 */ /* 0x000ea2000c1e1900 */
[----:B---3--:R-:W-:-:S04]  /*0920*/  FFMA R16, R13, R16, R29 ;  /* 0x000000100d107223 */ /* 0x008fc8000000001d */
[----:B----4-:R-:W-:-:S04]  /*0930*/  FFMA R16, R15, R18, R16 ;  /* 0x000000120f107223 */ /* 0x010fc80000000010 */
[----:B-----5:R-:W-:Y:S01]  /*0940*/  FFMA R16, R17, R20, R16 ;  /* 0x0000001411107223 */ /* 0x020fe20000000010 */
[----:B------:R-:W-:-:S03]  /*0950*/  IADD3 R7, PT, PT, R7, 0x8, RZ ;  /* 0x0000000807077810 */ /* 0x000fc60007ffe0ff */
[----:B--2---:R-:W-:-:S04]  /*0960*/  FFMA R16, R21, R26, R16 ;  /* 0x0000001a15107223 */ /* 0x004fc80000000010 */
[----:B------:R-:W-:-:S04]  /*0970*/  FFMA R19, R19, R28, R16 ;  /* 0x0000001c13137223 */ /* 0x000fc80000000010 */
[----:B------:R-:W-:-:S04]  /*0980*/  FFMA R14, R14, R25, R19 ;  /* 0x000000190e0e7223 */ /* 0x000fc80000000013 */
[----:B------:R-:W-:-:S07]  /*0990*/  FFMA R14, R23, R27, R14 ;  /* 0x0000001b170e7223 */ /* 0x000fce000000000e */
.L_x_4:
        /* <DEDUP_REMOVED lines=18> */
[----:B------:R-:W5:Y:S01]  /*0ac0*/  LDG.E R21, desc[UR18][R2.64+0xc] ;  /* 0x00000c1202157981 */ /* 0x000f62000c1e1900 */
[----:B------:R-:W-:Y:S01]  /*0ad0*/  IADD3 R7, PT, PT, R7, 0x4, RZ ;  /* 0x0000000407077810 */ /* 0x000fe20007ffe0ff */
[----:B--2---:R-:W-:-:S04]  /*0ae0*/  FFMA R13, R13, R15, R14 ;  /* 0x0000000f0d0d7223 */ /* 0x004fc8000000000e */
[----:B---3--:R-:W-:-:S04]  /*0af0*/  FFMA R13, R16, R17, R13 ;  /* 0x00000011100d7223 */ /* 0x008fc8000000000d */
[----:B----4-:R-:W-:-:S04]  /*0b00*/  FFMA R13, R18, R19, R13 ;  /* 0x00000013120d7223 */ /* 0x010fc8000000000d */
[----:B-----5:R-:W-:-:S07]  /*0b10*/  FFMA R14, R20, R21, R13 ;  /* 0x00000015140e7223 */ /* 0x020fce000000000d */
.L_x_5:
[----:B------:R-:W-:Y:S05]  /*0b20*/  @!P1 BRA `(.L_x_3) ;  /* 0x0000000000489947 */ /* 0x000fea0003800000 */
[----:B------:R-:W0:Y:S01]  /*0b30*/  LDC.64 R4, c[0x0][0x380] ;  /* 0x0000e000ff047b82 */ /* 0x000e220000000a00 */
[----:B------:R-:W-:Y:S02]  /*0b40*/  IADD3 R13, PT, PT, R12, R7, RZ ;  /* 0x000000070c0d7210 */ /* 0x000fe40007ffe0ff */
[----:B------:R-:W-:-:S05]  /*0b50*/  IADD3 R7, PT, PT, R7, UR6, RZ ;  /* 0x0000000607077c10 */ /* 0x000fca000fffe0ff */
[----:B------:R-:W1:Y:S01]  /*0b60*/  LDC.64 R2, c[0x0][0x388] ;  /* 0x0000e200ff027b82 */ /* 0x000e620000000a00 */
[----:B0-----:R-:W-:-:S04]  /*0b70*/  IMAD.WIDE R4, R13, 0x4, R4 ;  /* 0x000000040d047825 */ /* 0x001fc800078e0204 */
[----:B-1----:R-:W-:Y:S02]  /*0b80*/  IMAD.WIDE R2, R7, 0x4, R2 ;  /* 0x0000000407027825 */ /* 0x002fe400078e0202 */
[----:B------:R-:W2:Y:S04]  /*0b90*/  LDG.E R7, desc[UR18][R4.64] ;  /* 0x0000001204077981 */ /* 0x000ea8000c1e1900 */
[----:B------:R-:W2:Y:S01]  /*0ba0*/  LDG.E R12, desc[UR18][R2.64] ;  /* 0x00000012020c7981 */ /* 0x000ea2000c1e1900 */
[----:B------:R-:W-:Y:S01]  /*0bb0*/  ISETP.NE.AND P0, PT, R9, 0x1, PT ;  /* 0x000000010900780c */ /* 0x000fe20003f05270 */
[----:B--2---:R-:W-:-:S12]  /*0bc0*/  FFMA R14, R7, R12, R14 ;  /* 0x0000000c070e7223 */ /* 0x004fd8000000000e */
[----:B------:R-:W-:Y:S05]  /*0bd0*/  @!P0 BRA `(.L_x_3) ;  /* 0x00000000001c8947 */ /* 0x000fea0003800000 */
[----:B------:R-:W-:Y:S01]  /*0be0*/  ISETP.NE.AND P0, PT, R9, 0x2, PT ;  /* 0x000000020900780c */ /* 0x000fe20003f05270 */
[----:B------:R-:W2:Y:S04]  /*0bf0*/  LDG.E R7, desc[UR18][R4.64+0x4] ;  /* 0x0000041204077981 */ /* 0x000ea8000c1e1900 */
[----:B------:R-:W2:Y:S08]  /*0c00*/  LDG.E R12, desc[UR18][R2.64+0x4] ;  /* 0x00000412020c7981 */ /* 0x000eb0000c1e1900 */
[----:B------:R-:W3:Y:S04]  /*0c10*/  @P0 LDG.E R13, desc[UR18][R4.64+0x8] ;  /* 0x00000812040d0981 */ /* 0x000ee8000c1e1900 */
[----:B------:R-:W3:Y:S01]  /*0c20*/  @P0 LDG.E R15, desc[UR18][R2.64+0x8] ;  /* 0x00000812020f0981 */ /* 0x000ee2000c1e1900 */
[----:B--2---:R-:W-:-:S04]  /*0c30*/  FFMA R14, R7, R12, R14 ;  /* 0x0000000c070e7223 */ /* 0x004fc8000000000e */
[----:B---3--:R-:W-:-:S07]  /*0c40*/  @P0 FFMA R14, R13, R15, R14 ;  /* 0x0000000f0d0e0223 */ /* 0x008fce000000000e */
.L_x_3:
[----:B------:R-:W-:Y:S05]  /*0c50*/  BRA.U UP2, `(.L_x_6) ;  /* 0xfffffff502947547 */ /* 0x000fea000b83ffff */
[----:B------:R-:W-:Y:S05]  /*0c60*/  BRA.U UP1, `(.L_x_7) ;  /* 0xfffffff501707547 */ /* 0x000fea000b83ffff */
.L_x_0:
[----:B------:R-:W0:Y:S01]  /*0c70*/  LDC R5, c[0x0][0x3b4] ;  /* 0x0000ed00ff057b82 */ /* 0x000e220000000800 */
[----:B------:R-:W1:Y:S07]  /*0c80*/  LDCU UR4, c[0x0][0x3b8] ;  /* 0x00007700ff0477ac */ /* 0x000e6e0008000800 */
[----:B------:R-:W2:Y:S01]  /*0c90*/  LDC.64 R2, c[0x0][0x390] ;  /* 0x0000e400ff027b82 */ /* 0x000ea20000000a00 */
[----:B0-----:R-:W-:-:S04]  /*0ca0*/  IMAD R5, R5, UR16, R0 ;  /* 0x0000001005057c24 */ /* 0x001fc8000f8e0200 */
[----:B-1----:R-:W-:-:S04]  /*0cb0*/  IMAD R5, R5, UR4, R6 ;  /* 0x0000000405057c24 */ /* 0x002fc8000f8e0206 */
[----:B--2---:R-:W-:-:S05]  /*0cc0*/  IMAD.WIDE R2, R5, 0x4, R2 ;  /* 0x0000000405027825 */ /* 0x004fca00078e0202 */
[----:B------:R-:W-:Y:S01]  /*0cd0*/  STG.E desc[UR18][R2.64], R14 ;  /* 0x0000000e02007986 */ /* 0x000fe2000c101912 */
[----:B------:R-:W-:Y:S05]  /*0ce0*/  EXIT ;  /* 0x000000000000794d */ /* 0x000fea0003800000 */
.L_x_8:
[----:B------:R-:W-:-:S00]  /*0cf0*/  BRA `(.L_x_8) ;  /* 0xfffffffc00fc7947 */ /* 0x000fc0000383ffff */
[----:B------:R-:W-:-:S00]  /*0d00*/  NOP ;  /* 0x0000000000007918 */ /* 0x000fc00000000000 */
[----:B------:R-:W-:-:S00]  /*0d10*/  NOP ;  /* 0x0000000000007918 */ /* 0x000fc00000000000 */
[----:B------:R-:W-:-:S00]  /*0d20*/  NOP ;  /* 0x0000000000007918 */ /* 0x000fc00000000000 */
[----:B------:R-:W-:-:S00]  /*0d30*/  NOP ;  /* 0x0000000000007918 */ /* 0x000fc00000000000 */
[----:B------:R-:W-:-:S00]  /*0d40*/  NOP ;  /* 0x0000000000007918 */ /* 0x000fc00000000000 */
[----:B------:R-:W-:-:S00]  /*0d50*/  NOP ;  /* 0x0000000000007918 */ /* 0x000fc00000000000 */
[----:B------:R-:W-:-:S00]  /*0d60*/  NOP ;  /* 0x0000000000007918 */ /* 0x000fc00000000000 */
[----:B------:R-:W-:-:S00]  /*0d70*/  NOP ;  /* 0x0000000000007918 */ /* 0x000fc00000000000 */
.L_x_9:


//--------------------- .nv.shared.reserved.0     --------------------------
	.section	.nv.shared.reserved.0,"aw",@nobits
	.weak		__nv_reservedSMEM_offset_0_alias
	.size		__nv_reservedSMEM_offset_0_alias, 0, 64
	.other		__nv_reservedSMEM_offset_0_alias,@"STO_CUDA_RESERVED_SHARED STV_DEFAULT"
__nv_reservedSMEM_offset_0_alias:
	.zero		0
	.zero		64


//--------------------- .nv.constant0._Z13conv3d_kernelPKfS0_Pfiiiiiiiii --------------------------
	.section	.nv.constant0._Z13conv3d_kernelPKfS0_Pfiiiiiiiii,"a",@progbits
	.sectionflags	@""
	.align	4
.nv.constant0._Z13conv3d_kernelPKfS0_Pfiiiiiiiii:
	.zero		956


//--------------------- SYMBOLS --------------------------

	.type		.nv.reservedSmem.offset0,@object
	.size		.nv.reservedSmem.offset0,0x4
